//
// Generated by NVIDIA NVVM Compiler
//
// Compiler Build ID: CL-36424714
// Cuda compilation tools, release 13.0, V13.0.88
// Based on NVVM 20.0.0
//

.version 9.0
.target sm_100
.address_size 64

	// .globl	_Z14quamsim_kernelPKfPfS0_ii

.visible .entry _Z14quamsim_kernelPKfPfS0_ii(
	.param .u64 .ptr .align 1 _Z14quamsim_kernelPKfPfS0_ii_param_0,
	.param .u64 .ptr .align 1 _Z14quamsim_kernelPKfPfS0_ii_param_1,
	.param .u64 .ptr .align 1 _Z14quamsim_kernelPKfPfS0_ii_param_2,
	.param .u32 _Z14quamsim_kernelPKfPfS0_ii_param_3,
	.param .u32 _Z14quamsim_kernelPKfPfS0_ii_param_4
)
{
	.reg .pred 	%p<4>;
	.reg .b32 	%r<12>;
	.reg .b32 	%f<13>;
	.reg .b64 	%rd<13>;

	ld.param.u64 	%rd1, [_Z14quamsim_kernelPKfPfS0_ii_param_0];
	ld.param.u64 	%rd2, [_Z14quamsim_kernelPKfPfS0_ii_param_1];
	ld.param.u64 	%rd3, [_Z14quamsim_kernelPKfPfS0_ii_param_2];
	ld.param.u32 	%r3, [_Z14quamsim_kernelPKfPfS0_ii_param_3];
	ld.param.u32 	%r4, [_Z14quamsim_kernelPKfPfS0_ii_param_4];
	mov.u32 	%r5, %ntid.x;
	mov.u32 	%r6, %ctaid.x;
	mov.u32 	%r7, %tid.x;
	mad.lo.s32 	%r1, %r5, %r6, %r7;
	mov.b32 	%r8, 1;
	shl.b32 	%r2, %r8, %r4;
	setp.ge.s32 	%p1, %r1, %r3;
	and.b32  	%r9, %r2, %r1;
	setp.ne.s32 	%p2, %r9, 0;
	or.pred  	%p3, %p1, %p2;
	@%p3 bra 	$L__BB0_2;
	cvta.to.global.u64 	%rd4, %rd3;
	cvta.to.global.u64 	%rd5, %rd1;
	cvta.to.global.u64 	%rd6, %rd2;
	ld.global.f32 	%f1, [%rd4];
	mul.wide.s32 	%rd7, %r1, 4;
	add.s64 	%rd8, %rd5, %rd7;
	ld.global.f32 	%f2, [%rd8];
	ld.global.f32 	%f3, [%rd4+4];
	xor.b32  	%r11, %r2, %r1;
	mul.wide.s32 	%rd9, %r11, 4;
	add.s64 	%rd10, %rd5, %rd9;
	ld.global.f32 	%f4, [%rd10];
	mul.f32 	%f5, %f3, %f4;
	fma.rn.f32 	%f6, %f1, %f2, %f5;
	add.s64 	%rd11, %rd6, %rd7;
	st.global.f32 	[%rd11], %f6;
	ld.global.f32 	%f7, [%rd4+8];
	ld.global.f32 	%f8, [%rd8];
	ld.global.f32 	%f9, [%rd4+12];
	ld.global.f32 	%f10, [%rd10];
	mul.f32 	%f11, %f9, %f10;
	fma.rn.f32 	%f12, %f7, %f8, %f11;
	add.s64 	%rd12, %rd6, %rd9;
	st.global.f32 	[%rd12], %f12;
$L__BB0_2:
	ret;

}


// ===== COMPILED SASS (sm_100) =====

	.target	sm_100

	.elftype	@"ET_EXEC"


//--------------------- .note.nv.tkinfo           --------------------------
	.section	.note.nv.tkinfo,"",@"SHT_NOTE"
	.sectionflags	@"SHF_NOTE_NV_TKINFO"
	.tkinfo
        /*0018*/ 	.word	0x00000002
        /*0030*/ 	.string	""
        /*0030*/ 	.string	"ptxas"
        /*0030*/ 	.string	"Cuda compilation tools, release 13.0, V13.0.88"
        /*0030*/ 	.string	"Build cuda_13.0.r13.0/compiler.36424714_0"
        /*0030*/ 	.string	"-arch sm_100 -m 64 "



//--------------------- .note.nv.cuinfo           --------------------------
	.section	.note.nv.cuinfo,"",@"SHT_NOTE"
	.sectionflags	@"SHF_NOTE_NV_CUINFO"
        /*0018*/ 	.short	0x0002
        /*001a*/ 	.short	0x0064
        /*001c*/ 	.short	0x0082
	.zero		2


//--------------------- .nv.info                  --------------------------
	.section	.nv.info,"",@"SHT_CUDA_INFO"
	.align	4


	//----- nvinfo : EIATTR_REGCOUNT
	.align		4
        /*0000*/ 	.byte	0x04, 0x2f
        /*0002*/ 	.short	(.L_1 - .L_0)
	.align		4
.L_0:
        /*0004*/ 	.word	index@(_Z14quamsim_kernelPKfPfS0_ii)
        /*0008*/ 	.word	0x00000016


	//----- nvinfo : EIATTR_FRAME_SIZE
	.align		4
.L_1:
        /*000c*/ 	.byte	0x04, 0x11
        /*000e*/ 	.short	(.L_3 - .L_2)
	.align		4
.L_2:
        /*0010*/ 	.word	index@(_Z14quamsim_kernelPKfPfS0_ii)
        /*0014*/ 	.word	0x00000000


	//----- nvinfo : EIATTR_MIN_STACK_SIZE
	.align		4
.L_3:
        /*0018*/ 	.byte	0x04, 0x12
        /*001a*/ 	.short	(.L_5 - .L_4)
	.align		4
.L_4:
        /*001c*/ 	.word	index@(_Z14quamsim_kernelPKfPfS0_ii)
        /*0020*/ 	.word	0x00000000
.L_5:


//--------------------- .nv.compat                --------------------------
	.section	.nv.compat,"",@"SHT_CUDA_COMPAT_INFO"
	.align	4
        /*0000*/ 	.byte	0x02, 0x09, 0x00, 0x00, 0x02, 0x02, 0x01, 0x00, 0x02, 0x05, 0x05, 0x00, 0x03, 0x07, 0x01, 0x01
        /*0010*/ 	.byte	0x02, 0x03, 0x00, 0x00, 0x02, 0x06, 0x01, 0x00, 0x04, 0x0b, 0x08, 0x00, 0x09, 0x00, 0x00, 0x00
        /*0020*/ 	.byte	0x00, 0x00, 0x00, 0x00


//--------------------- .nv.info._Z14quamsim_kernelPKfPfS0_ii --------------------------
	.section	.nv.info._Z14quamsim_kernelPKfPfS0_ii,"",@"SHT_CUDA_INFO"
	.sectionflags	@""
	.align	4


	//----- nvinfo : EIATTR_CUDA_API_VERSION
	.align		4
        /*0000*/ 	.byte	0x04, 0x37
        /*0002*/ 	.short	(.L_7 - .L_6)
.L_6:
        /*0004*/ 	.word	0x00000082


	//----- nvinfo : EIATTR_KPARAM_INFO
	.align		4
.L_7:
        /*0008*/ 	.byte	0x04, 0x17
        /*000a*/ 	.short	(.L_9 - .L_8)
.L_8:
        /*000c*/ 	.word	0x00000000
        /*0010*/ 	.short	0x0004
        /*0012*/ 	.short	0x001c
        /*0014*/ 	.byte	0x00, 0xf0, 0x11, 0x00


	//----- nvinfo : EIATTR_KPARAM_INFO
	.align		4
.L_9:
        /*0018*/ 	.byte	0x04, 0x17
        /*001a*/ 	.short	(.L_11 - .L_10)
.L_10:
        /*001c*/ 	.word	0x00000000
        /*0020*/ 	.short	0x0003
        /*0022*/ 	.short	0x0018
        /*0024*/ 	.byte	0x00, 0xf0, 0x11, 0x00


	//----- nvinfo : EIATTR_KPARAM_INFO
	.align		4
.L_11:
        /*0028*/ 	.byte	0x04, 0x17
        /*002a*/ 	.short	(.L_13 - .L_12)
.L_12:
        /*002c*/ 	.word	0x00000000
        /*0030*/ 	.short	0x0002
        /*0032*/ 	.short	0x0010
        /*0034*/ 	.byte	0x00, 0xf5, 0x21, 0x00


	//----- nvinfo : EIATTR_KPARAM_INFO
	.align		4
.L_13:
        /*0038*/ 	.byte	0x04, 0x17
        /*003a*/ 	.short	(.L_15 - .L_14)
.L_14:
        /*003c*/ 	.word	0x00000000
        /*0040*/ 	.short	0x0001
        /*0042*/ 	.short	0x0008
        /*0044*/ 	.byte	0x00, 0xf5, 0x21, 0x00


	//----- nvinfo : EIATTR_KPARAM_INFO
	.align		4
.L_15:
        /*0048*/ 	.byte	0x04, 0x17
        /*004a*/ 	.short	(.L_17 - .L_16)
.L_16:
        /*004c*/ 	.word	0x00000000
        /*0050*/ 	.short	0x0000
        /*0052*/ 	.short	0x0000
        /*0054*/ 	.byte	0x00, 0xf5, 0x21, 0x00


	//----- nvinfo : EIATTR_SPARSE_MMA_MASK
	.align		4
.L_17:
        /*0058*/ 	.byte	0x03, 0x50
        /*005a*/ 	.short	0x0000


	//----- nvinfo : EIATTR_MAXREG_COUNT
	.align		4
        /*005c*/ 	.byte	0x03, 0x1b
        /*005e*/ 	.short	0x00ff


	//----- nvinfo : EIATTR_MERCURY_ISA_VERSION
	.align		4
        /*0060*/ 	.byte	0x03, 0x5f
        /*0062*/ 	.short	0x0101


	//----- nvinfo : EIATTR_VRC_CTA_INIT_COUNT
	.align		4
        /*0064*/ 	.byte	0x02, 0x4a
	.zero		1
	.zero		1


	//----- nvinfo : EIATTR_EXIT_INSTR_OFFSETS
	.align		4
        /*0068*/ 	.byte	0x04, 0x1c
        /*006a*/ 	.short	(.L_19 - .L_18)


	//   ....[0]....
.L_18:
        /*006c*/ 	.word	0x000000a0


	//   ....[1]....
        /*0070*/ 	.word	0x00000220


	//----- nvinfo : EIATTR_CBANK_PARAM_SIZE
	.align		4
.L_19:
        /*0074*/ 	.byte	0x03, 0x19
        /*0076*/ 	.short	0x0020


	//----- nvinfo : EIATTR_PARAM_CBANK
	.align		4
        /*0078*/ 	.byte	0x04, 0x0a
        /*007a*/ 	.short	(.L_21 - .L_20)
	.align		4
.L_20:
        /*007c*/ 	.word	index@(.nv.constant0._Z14quamsim_kernelPKfPfS0_ii)
        /*0080*/ 	.short	0x0380
        /*0082*/ 	.short	0x0020


	//----- nvinfo : EIATTR_SW_WAR
	.align		4
.L_21:
        /*0084*/ 	.byte	0x04, 0x36
        /*0086*/ 	.short	(.L_23 - .L_22)
.L_22:
        /*0088*/ 	.word	0x00000008
.L_23:


//--------------------- .nv.callgraph             --------------------------
	.section	.nv.callgraph,"",@"SHT_CUDA_CALLGRAPH"
	.align	4
	.sectionentsize	8
	.align		4
        /*0000*/ 	.word	0x00000000
	.align		4
        /*0004*/ 	.word	0xffffffff
	.align		4
        /*0008*/ 	.word	0x00000000
	.align		4
        /*000c*/ 	.word	0xfffffffe
	.align		4
        /*0010*/ 	.word	0x00000000
	.align		4
        /*0014*/ 	.word	0xfffffffd
	.align		4
        /*0018*/ 	.word	0x00000000
	.align		4
        /*001c*/ 	.word	0xfffffffc


//--------------------- .text._Z14quamsim_kernelPKfPfS0_ii --------------------------
	.section	.text._Z14quamsim_kernelPKfPfS0_ii,"ax",@progbits
	.align	128
        .global         _Z14quamsim_kernelPKfPfS0_ii
        .type           _Z14quamsim_kernelPKfPfS0_ii,@function
        .size           _Z14quamsim_kernelPKfPfS0_ii,(.L_x_1 - _Z14quamsim_kernelPKfPfS0_ii)
        .other          _Z14quamsim_kernelPKfPfS0_ii,@"STO_CUDA_ENTRY STV_DEFAULT"
_Z14quamsim_kernelPKfPfS0_ii:
.text._Z14quamsim_kernelPKfPfS0_ii:
[----:B------:R-:W-:Y:S01]  /*0000*/  LDC R1, c[0x0][0x37c] ;  /* 0x0000df00ff017b82 */ /* 0x000fe20000000800 */
[----:B------:R-:W0:Y:S01]  /*0010*/  S2R R11, SR_CTAID.X ;  /* 0x00000000000b7919 */ /* 0x000e220000002500 */
[----:B------:R-:W1:Y:S01]  /*0020*/  LDCU.64 UR6, c[0x0][0x398] ;  /* 0x00007300ff0677ac */ /* 0x000e620008000a00 */
[----:B------:R-:W0:Y:S01]  /*0030*/  S2R R0, SR_TID.X ;  /* 0x0000000000007919 */ /* 0x000e220000002100 */
[----:B------:R-:W0:Y:S01]  /*0040*/  LDCU UR5, c[0x0][0x360] ;  /* 0x00006c00ff0577ac */ /* 0x000e220008000800 */
[----:B------:R-:W-:Y:S02]  /*0050*/  UMOV UR4, 0x1 ;  /* 0x0000000100047882 */ /* 0x000fe40000000000 */
[----:B-1----:R-:W-:Y:S01]  /*0060*/  USHF.L.U32 UR4, UR4, UR7, URZ ;  /* 0x0000000704047299 */ /* 0x002fe200080006ff */
[----:B0-----:R-:W-:-:S05]  /*0070*/  IMAD R11, R11, UR5, R0 ;  /* 0x000000050b0b7c24 */ /* 0x001fca000f8e0200 */
[----:B------:R-:W-:-:S04]  /*0080*/  LOP3.LUT P0, RZ, R11, UR4, RZ, 0xc0, !PT ;  /* 0x000000040bff7c12 */ /* 0x000fc8000f80c0ff */
[----:B------:R-:W-:-:S13]  /*0090*/  ISETP.GE.OR P0, PT, R11, UR6, P0 ;  /* 0x000000060b007c0c */ /* 0x000fda0008706670 */
[----:B------:R-:W-:Y:S05]  /*00a0*/  @P0 EXIT ;  /* 0x000000000000094d */ /* 0x000fea0003800000 */
[----:B------:R-:W0:Y:S01]  /*00b0*/  LDC.64 R6, c[0x0][0x380] ;  /* 0x0000e000ff067b82 */ /* 0x000e220000000a00 */
[----:B------:R-:W1:Y:S01]  /*00c0*/  LDCU.64 UR6, c[0x0][0x358] ;  /* 0x00006b00ff0677ac */ /* 0x000e620008000a00 */
[----:B------:R-:W-:-:S06]  /*00d0*/  LOP3.LUT R15, R11, UR4, RZ, 0x3c, !PT ;  /* 0x000000040b0f7c12 */ /* 0x000fcc000f8e3cff */
[----:B------:R-:W2:Y:S08]  /*00e0*/  LDC.64 R4, c[0x0][0x390] ;  /* 0x0000e400ff047b82 */ /* 0x000eb00000000a00 */
[----:B------:R-:W3:Y:S01]  /*00f0*/  LDC.64 R2, c[0x0][0x388] ;  /* 0x0000e200ff027b82 */ /* 0x000ee20000000a00 */
[----:B0-----:R-:W-:-:S04]  /*0100*/  IMAD.WIDE R8, R15, 0x4, R6 ;  /* 0x000000040f087825 */ /* 0x001fc800078e0206 */
[C---:B------:R-:W-:Y:S01]  /*0110*/  IMAD.WIDE R6, R11.reuse, 0x4, R6 ;  /* 0x000000040b067825 */ /* 0x040fe200078e0206 */
[----:B-1----:R-:W4:Y:S04]  /*0120*/  LDG.E R17, desc[UR6][R8.64] ;  /* 0x0000000608117981 */ /* 0x002f28000c1e1900 */
[----:B--2---:R-:W4:Y:S04]  /*0130*/  LDG.E R10, desc[UR6][R4.64+0x4] ;  /* 0x00000406040a7981 */ /* 0x004f28000c1e1900 */
[----:B------:R-:W2:Y:S04]  /*0140*/  LDG.E R0, desc[UR6][R4.64] ;  /* 0x0000000604007981 */ /* 0x000ea8000c1e1900 */
[----:B------:R-:W2:Y:S01]  /*0150*/  LDG.E R13, desc[UR6][R6.64] ;  /* 0x00000006060d7981 */ /* 0x000ea2000c1e1900 */
[----:B----4-:R-:W-:Y:S01]  /*0160*/  FMUL R17, R10, R17 ;  /* 0x000000110a117220 */ /* 0x010fe20000400000 */
[----:B---3--:R-:W-:-:S04]  /*0170*/  IMAD.WIDE R10, R11, 0x4, R2 ;  /* 0x000000040b0a7825 */ /* 0x008fc800078e0202 */
[----:B--2---:R-:W-:-:S05]  /*0180*/  FFMA R13, R0, R13, R17 ;  /* 0x0000000d000d7223 */ /* 0x004fca0000000011 */
[----:B------:R-:W-:Y:S04]  /*0190*/  STG.E desc[UR6][R10.64], R13 ;  /* 0x0000000d0a007986 */ /* 0x000fe8000c101906 */
[----:B------:R-:W2:Y:S04]  /*01a0*/  LDG.E R19, desc[UR6][R8.64] ;  /* 0x0000000608137981 */ /* 0x000ea8000c1e1900 */
[----:B------:R-:W2:Y:S04]  /*01b0*/  LDG.E R12, desc[UR6][R4.64+0xc] ;  /* 0x00000c06040c7981 */ /* 0x000ea8000c1e1900 */
[----:B------:R-:W3:Y:S04]  /*01c0*/  LDG.E R17, desc[UR6][R6.64] ;  /* 0x0000000606117981 */ /* 0x000ee8000c1e1900 */
[----:B------:R-:W3:Y:S01]  /*01d0*/  LDG.E R0, desc[UR6][R4.64+0x8] ;  /* 0x0000080604007981 */ /* 0x000ee2000c1e1900 */
[----:B------:R-:W-:-:S04]  /*01e0*/  IMAD.WIDE R2, R15, 0x4, R2 ;  /* 0x000000040f027825 */ /* 0x000fc800078e0202 */
[----:B--2---:R-:W-:-:S04]  /*01f0*/  FMUL R19, R12, R19 ;  /* 0x000000130c137220 */ /* 0x004fc80000400000 */
[----:B---3--:R-:W-:-:S05]  /*0200*/  FFMA R17, R0, R17, R19 ;  /* 0x0000001100117223 */ /* 0x008fca0000000013 */
[----:B------:R-:W-:Y:S01]  /*0210*/  STG.E desc[UR6][R2.64], R17 ;  /* 0x0000001102007986 */ /* 0x000fe2000c101906 */
[----:B------:R-:W-:Y:S05]  /*0220*/  EXIT ;  /* 0x000000000000794d */ /* 0x000fea0003800000 */
.L_x_0:
[----:B------:R-:W-:-:S00]  /*0230*/  BRA `(.L_x_0) ;  /* 0xfffffffc00fc7947 */ /* 0x000fc0000383ffff */
[----:B------:R-:W-:-:S00]  /*0240*/  NOP ;  /* 0x0000000000007918 */ /* 0x000fc00000000000 */
        /* <DEDUP_REMOVED lines=11> */
.L_x_1:


//--------------------- .nv.shared.reserved.0     --------------------------
	.section	.nv.shared.reserved.0,"aw",@nobits
	.weak		__nv_reservedSMEM_offset_0_alias
	.size		__nv_reservedSMEM_offset_0_alias, 0, 64
	.other		__nv_reservedSMEM_offset_0_alias,@"STO_CUDA_RESERVED_SHARED STV_DEFAULT"
__nv_reservedSMEM_offset_0_alias:
	.zero		0
	.zero		64


//--------------------- .nv.constant0._Z14quamsim_kernelPKfPfS0_ii --------------------------
	.section	.nv.constant0._Z14quamsim_kernelPKfPfS0_ii,"a",@progbits
	.sectionflags	@""
	.align	4
.nv.constant0._Z14quamsim_kernelPKfPfS0_ii:
	.zero		928


//--------------------- SYMBOLS --------------------------

	.type		.nv.reservedSmem.offset0,@object
	.size		.nv.reservedSmem.offset0,0x4
